	.headerflags	@"EF_CUDA_TEXMODE_UNIFIED EF_CUDA_64BIT_ADDRESS EF_CUDA_ACCELERATORS EF_CUDA_SM90 EF_CUDA_VIRTUAL_SM(EF_CUDA_SM90)"
	.elftype	@"ET_EXEC"


//--------------------- .nv.info                  --------------------------
	.section	.nv.info,"",@"SHT_CUDA_INFO"
	.align	4


	//----- nvinfo : EIATTR_REGCOUNT
	.align		4
        /*0000*/ 	.byte	0x04, 0x2f
        /*0002*/ 	.short	(.L_1 - .L_0)
	.align		4
.L_0:
        /*0004*/ 	.word	index@(triton_poi_fused_convolution_2)
        /*0008*/ 	.word	0x00000020


	//----- nvinfo : EIATTR_MIN_STACK_SIZE
	.align		4
.L_1:
        /*000c*/ 	.byte	0x04, 0x12
        /*000e*/ 	.short	(.L_3 - .L_2)
	.align		4
.L_2:
        /*0010*/ 	.word	index@(triton_poi_fused_convolution_2)
        /*0014*/ 	.word	0x00000000


	//----- nvinfo : EIATTR_FRAME_SIZE
	.align		4
.L_3:
        /*0018*/ 	.byte	0x04, 0x11
        /*001a*/ 	.short	(.L_5 - .L_4)
	.align		4
.L_4:
        /*001c*/ 	.word	index@(triton_poi_fused_convolution_2)
        /*0020*/ 	.word	0x00000000


	//----- nvinfo : EIATTR_MIN_STACK_SIZE
	.align		4
.L_5:
        /*0024*/ 	.byte	0x04, 0x12
        /*0026*/ 	.short	(.L_7 - .L_6)
	.align		4
.L_6:
        /*0028*/ 	.word	index@(triton_poi_fused_convolution_2)
        /*002c*/ 	.word	0x00000000
.L_7:


//--------------------- .nv.info.triton_poi_fused_convolution_2 --------------------------
	.section	.nv.info.triton_poi_fused_convolution_2,"",@"SHT_CUDA_INFO"
	.sectionflags	@""
	.align	4


	//----- nvinfo : EIATTR_CUDA_API_VERSION
	.align		4
        /*0000*/ 	.byte	0x04, 0x37
        /*0002*/ 	.short	(.L_9 - .L_8)
.L_8:
        /*0004*/ 	.word	0x0000007c


	//----- nvinfo : EIATTR_KPARAM_INFO
	.align		4
.L_9:
        /*0008*/ 	.byte	0x04, 0x17
        /*000a*/ 	.short	(.L_11 - .L_10)
.L_10:
        /*000c*/ 	.word	0x00000000
        /*0010*/ 	.short	0x0003
        /*0012*/ 	.short	0x0014
        /*0014*/ 	.byte	0x00, 0xf0, 0x11, 0x00


	//----- nvinfo : EIATTR_KPARAM_INFO
	.align		4
.L_11:
        /*0018*/ 	.byte	0x04, 0x17
        /*001a*/ 	.short	(.L_13 - .L_12)
.L_12:
        /*001c*/ 	.word	0x00000000
        /*0020*/ 	.short	0x0002
        /*0022*/ 	.short	0x0010
        /*0024*/ 	.byte	0x00, 0xf0, 0x11, 0x00


	//----- nvinfo : EIATTR_KPARAM_INFO
	.align		4
.L_13:
        /*0028*/ 	.byte	0x04, 0x17
        /*002a*/ 	.short	(.L_15 - .L_14)
.L_14:
        /*002c*/ 	.word	0x00000000
        /*0030*/ 	.short	0x0001
        /*0032*/ 	.short	0x0008
        /*0034*/ 	.byte	0x00, 0xf4, 0x21, 0x00


	//----- nvinfo : EIATTR_KPARAM_INFO
	.align		4
.L_15:
        /*0038*/ 	.byte	0x04, 0x17
        /*003a*/ 	.short	(.L_17 - .L_16)
.L_16:
        /*003c*/ 	.word	0x00000000
        /*0040*/ 	.short	0x0000
        /*0042*/ 	.short	0x0000
        /*0044*/ 	.byte	0x00, 0xf4, 0x21, 0x00


	//----- nvinfo : EIATTR_SPARSE_MMA_MASK
	.align		4
.L_17:
        /*0048*/ 	.byte	0x03, 0x50
        /*004a*/ 	.short	0x0000


	//----- nvinfo : EIATTR_MAXREG_COUNT
	.align		4
        /*004c*/ 	.byte	0x03, 0x1b
        /*004e*/ 	.short	0x00ff


	//----- nvinfo : EIATTR_EXIT_INSTR_OFFSETS
	.align		4
        /*0050*/ 	.byte	0x04, 0x1c
        /*0052*/ 	.short	(.L_19 - .L_18)


	//   ....[0]....
.L_18:
        /*0054*/ 	.word	0x00000770


	//   ....[1]....
        /*0058*/ 	.word	0x00000790


	//----- nvinfo : EIATTR_REQNTID
	.align		4
.L_19:
        /*005c*/ 	.byte	0x04, 0x10
        /*005e*/ 	.short	(.L_21 - .L_20)
.L_20:
        /*0060*/ 	.word	0x00000080
        /*0064*/ 	.word	0x00000001
        /*0068*/ 	.word	0x00000001


	//----- nvinfo : EIATTR_CBANK_PARAM_SIZE
	.align		4
.L_21:
        /*006c*/ 	.byte	0x03, 0x19
        /*006e*/ 	.short	0x0018


	//----- nvinfo : EIATTR_PARAM_CBANK
	.align		4
        /*0070*/ 	.byte	0x04, 0x0a
        /*0072*/ 	.short	(.L_23 - .L_22)
	.align		4
.L_22:
        /*0074*/ 	.word	index@(.nv.constant0.triton_poi_fused_convolution_2)
        /*0078*/ 	.short	0x0210
        /*007a*/ 	.short	0x0018


	//----- nvinfo : EIATTR_SW_WAR
	.align		4
.L_23:
        /*007c*/ 	.byte	0x04, 0x36
        /*007e*/ 	.short	(.L_25 - .L_24)
.L_24:
        /*0080*/ 	.word	0x00000008
.L_25:


//--------------------- .nv.callgraph             --------------------------
	.section	.nv.callgraph,"",@"SHT_CUDA_CALLGRAPH"
	.align	4
	.sectionentsize	8
	.align		4
        /*0000*/ 	.word	0x00000000
	.align		4
        /*0004*/ 	.word	0xffffffff
	.align		4
        /*0008*/ 	.word	0x00000000
	.align		4
        /*000c*/ 	.word	0xfffffffe
	.align		4
        /*0010*/ 	.word	0x00000000
	.align		4
        /*0014*/ 	.word	0xfffffffd
	.align		4
        /*0018*/ 	.word	0x00000000
	.align		4
        /*001c*/ 	.word	0xfffffffc


//--------------------- .text.triton_poi_fused_convolution_2 --------------------------
	.section	.text.triton_poi_fused_convolution_2,"ax",@progbits
	.align	128
        .global         triton_poi_fused_convolution_2
        .type           triton_poi_fused_convolution_2,@function
        .size           triton_poi_fused_convolution_2,(.L_x_1 - triton_poi_fused_convolution_2)
        .other          triton_poi_fused_convolution_2,@"STO_CUDA_ENTRY STV_DEFAULT"
triton_poi_fused_convolution_2:
.text.triton_poi_fused_convolution_2:
[----:B------:R-:W0:Y:S01]  /*0000*/  LDC R1, c[0x0][0x28] ;  /* 0x00000a00ff017b82 */ /* 0x000e220000000800 */
[----:B------:R-:W1:Y:S07]  /*0010*/  S2R R10, SR_TID.X ;  /* 0x00000000000a7919 */ /* 0x000e6e0000002100 */
[----:B------:R-:W2:Y:S01]  /*0020*/  S2UR UR4, SR_CTAID.Y ;  /* 0x00000000000479c3 */ /* 0x000ea20000002600 */
[----:B------:R-:W-:Y:S01]  /*0030*/  HFMA2.MMA R0, -RZ, RZ, 0, 0 ;  /* 0x00000000ff007435 */ /* 0x000fe200000001ff */
[----:B------:R-:W3:Y:S06]  /*0040*/  S2R R3, SR_CTAID.X ;  /* 0x0000000000037919 */ /* 0x000eec0000002500 */
[----:B------:R-:W4:Y:S01]  /*0050*/  LDC.64 R12, c[0x0][0x210] ;  /* 0x00008400ff0c7b82 */ /* 0x000f220000000a00 */
[----:B--2---:R-:W-:Y:S01]  /*0060*/  USHF.L.U32 UR4, UR4, 0x6, URZ ;  /* 0x0000000604047899 */ /* 0x004fe2000800063f */
[----:B-1----:R-:W-:-:S02]  /*0070*/  SHF.R.U32.HI R19, RZ, 0x4, R10 ;  /* 0x00000004ff137819 */ /* 0x002fc4000001160a */
[----:B------:R-:W-:Y:S02]  /*0080*/  LOP3.LUT R10, R10, 0xf, RZ, 0xc0, !PT ;  /* 0x0000000f0a0a7812 */ /* 0x000fe400078ec0ff */
[----:B------:R-:W-:Y:S02]  /*0090*/  SGXT.U32 R19, R19, 0x3 ;  /* 0x000000031313781a */ /* 0x000fe40000000000 */
[----:B---3--:R-:W-:Y:S02]  /*00a0*/  LEA R10, R3, R10, 0x4 ;  /* 0x0000000a030a7211 */ /* 0x008fe400078e20ff */
[----:B------:R-:W-:Y:S01]  /*00b0*/  LOP3.LUT R19, R19, UR4, RZ, 0xfc, !PT ;  /* 0x0000000413137c12 */ /* 0x000fe2000f8efcff */
[----:B------:R-:W-:Y:S01]  /*00c0*/  ULDC.64 UR4, c[0x0][0x208] ;  /* 0x0000820000047ab9 */ /* 0x000fe20000000a00 */
[----:B------:R-:W-:-:S03]  /*00d0*/  ISETP.GE.AND P0, PT, R10, 0x9, PT ;  /* 0x000000090a00780c */ /* 0x000fc60003f06270 */
[C---:B------:R-:W-:Y:S01]  /*00e0*/  IMAD R21, R19.reuse, 0x9, R10 ;  /* 0x0000000913157824 */ /* 0x040fe200078e020a */
[----:B------:R-:W-:-:S03]  /*00f0*/  ISETP.LT.AND P1, PT, R19, 0x60, !P0 ;  /* 0x000000601300780c */ /* 0x000fc60004721270 */
[----:B----4-:R-:W-:Y:S01]  /*0100*/  IMAD.WIDE R14, R21, 0x4, R12 ;  /* 0x00000004150e7825 */ /* 0x010fe200078e020c */
[C---:B------:R-:W-:Y:S02]  /*0110*/  LOP3.LUT R4, R19.reuse, 0x8, RZ, 0xfc, !PT ;  /* 0x0000000813047812 */ /* 0x040fe400078efcff */
[C---:B------:R-:W-:Y:S02]  /*0120*/  LOP3.LUT R11, R19.reuse, 0x18, RZ, 0xfc, !PT ;  /* 0x00000018130b7812 */ /* 0x040fe400078efcff */
[C---:B------:R-:W-:Y:S02]  /*0130*/  LOP3.LUT R2, R19.reuse, 0x20, RZ, 0xfc, !PT ;  /* 0x0000002013027812 */ /* 0x040fe400078efcff */
[----:B------:R-:W-:Y:S02]  /*0140*/  LOP3.LUT R9, R19, 0x10, RZ, 0xfc, !PT ;  /* 0x0000001013097812 */ /* 0x000fe400078efcff */
[----:B------:R-:W-:Y:S01]  /*0150*/  IADD3 R29, R21, 0x48, RZ ;  /* 0x00000048151d7810 */ /* 0x000fe20007ffe0ff */
[----:B------:R1:W2:Y:S01]  /*0160*/  @P1 LDG.E.EL R0, desc[UR4][R14.64] ;  /* 0x000000040e001981 */ /* 0x0002a2000c2e1900 */
[----:B------:R-:W-:-:S02]  /*0170*/  ISETP.LT.AND P6, PT, R4, 0x60, !P0 ;  /* 0x000000600400780c */ /* 0x000fc400047c1270 */
[----:B------:R-:W-:Y:S02]  /*0180*/  ISETP.LT.AND P4, PT, R11, 0x60, !P0 ;  /* 0x000000600b00780c */ /* 0x000fe40004781270 */
[----:B------:R-:W-:Y:S02]  /*0190*/  ISETP.LT.AND P3, PT, R2, 0x60, !P0 ;  /* 0x000000600200780c */ /* 0x000fe40004761270 */
[----:B------:R-:W-:Y:S01]  /*01a0*/  LOP3.LUT R22, R19, 0x28, RZ, 0xfc, !PT ;  /* 0x0000002813167812 */ /* 0x000fe200078efcff */
[----:B------:R-:W-:Y:S01]  /*01b0*/  HFMA2.MMA R5, -RZ, RZ, 0, 0 ;  /* 0x00000000ff057435 */ /* 0x000fe200000001ff */
[----:B------:R-:W-:Y:S01]  /*01c0*/  MOV R8, RZ ;  /* 0x000000ff00087202 */ /* 0x000fe20000000f00 */
[----:B------:R-:W-:Y:S01]  /*01d0*/  IMAD.WIDE R28, R29, 0x4, R12 ;  /* 0x000000041d1c7825 */ /* 0x000fe200078e020c */
[----:B------:R-:W-:Y:S02]  /*01e0*/  ISETP.LT.AND P5, PT, R9, 0x60, !P0 ;  /* 0x000000600900780c */ /* 0x000fe400047a1270 */
[----:B-1----:R-:W-:-:S02]  /*01f0*/  IADD3 R15, R21, 0xd8, RZ ;  /* 0x000000d8150f7810 */ /* 0x002fc40007ffe0ff */
[----:B------:R-:W-:Y:S02]  /*0200*/  LOP3.LUT R24, R19, 0x30, RZ, 0xfc, !PT ;  /* 0x0000003013187812 */ /* 0x000fe400078efcff */
[----:B------:R-:W-:Y:S02]  /*0210*/  CS2R R6, SRZ ;  /* 0x0000000000067805 */ /* 0x000fe4000001ff00 */
[----:B------:R-:W-:Y:S02]  /*0220*/  IADD3 R17, R21, 0x120, RZ ;  /* 0x0000012015117810 */ /* 0x000fe40007ffe0ff */
[----:B------:R-:W-:Y:S02]  /*0230*/  P2R R18, PR, RZ, 0x2 ;  /* 0x00000002ff127803 */ /* 0x000fe40000000000 */
[----:B------:R-:W-:Y:S02]  /*0240*/  IADD3 R27, R21, 0x90, RZ ;  /* 0x00000090151b7810 */ /* 0x000fe40007ffe0ff */
[----:B------:R-:W-:Y:S01]  /*0250*/  ISETP.LT.AND P2, PT, R22, 0x60, !P0 ;  /* 0x000000601600780c */ /* 0x000fe20004741270 */
[--C-:B------:R-:W-:Y:S01]  /*0260*/  IMAD.WIDE R14, R15, 0x4, R12.reuse ;  /* 0x000000040f0e7825 */ /* 0x100fe200078e020c */
[----:B------:R-:W-:Y:S01]  /*0270*/  ISETP.LT.AND P1, PT, R24, 0x60, !P0 ;  /* 0x000000601800780c */ /* 0x000fe20004721270 */
[----:B------:R1:W3:Y:S01]  /*0280*/  @P6 LDG.E.EL R8, desc[UR4][R28.64] ;  /* 0x000000041c086981 */ /* 0x0002e2000c2e1900 */
[----:B------:R-:W-:Y:S01]  /*0290*/  IADD3 R20, R21, 0x168, RZ ;  /* 0x0000016815147810 */ /* 0x000fe20007ffe0ff */
[--C-:B------:R-:W-:Y:S01]  /*02a0*/  IMAD.WIDE R16, R17, 0x4, R12.reuse ;  /* 0x0000000411107825 */ /* 0x100fe200078e020c */
[----:B------:R-:W-:Y:S01]  /*02b0*/  HFMA2.MMA R23, -RZ, RZ, 0, 0 ;  /* 0x00000000ff177435 */ /* 0x000fe200000001ff */
[----:B------:R-:W-:Y:S01]  /*02c0*/  P2R R3, PR, RZ, 0x40 ;  /* 0x00000040ff037803 */ /* 0x000fe20000000000 */
[----:B------:R4:W3:Y:S01]  /*02d0*/  @P4 LDG.E.EL R6, desc[UR4][R14.64] ;  /* 0x000000040e064981 */ /* 0x0008e2000c2e1900 */
[----:B------:R-:W-:Y:S01]  /*02e0*/  IMAD.WIDE R26, R27, 0x4, R12 ;  /* 0x000000041b1a7825 */ /* 0x000fe200078e020c */
[----:B------:R-:W-:-:S02]  /*02f0*/  ISETP.NE.AND P6, PT, R18, RZ, PT ;  /* 0x000000ff1200720c */ /* 0x000fc40003fc5270 */
[----:B-1----:R-:W-:Y:S01]  /*0300*/  IADD3 R29, R21, 0x1b0, RZ ;  /* 0x000001b0151d7810 */ /* 0x002fe20007ffe0ff */
[----:B------:R1:W3:Y:S01]  /*0310*/  @P3 LDG.E.EL R5, desc[UR4][R16.64] ;  /* 0x0000000410053981 */ /* 0x0002e2000c2e1900 */
[----:B------:R-:W-:Y:S01]  /*0320*/  MOV R18, RZ ;  /* 0x000000ff00127202 */ /* 0x000fe20000000f00 */
[--C-:B----4-:R-:W-:Y:S02]  /*0330*/  IMAD.WIDE R14, R20, 0x4, R12.reuse ;  /* 0x00000004140e7825 */ /* 0x110fe400078e020c */
[----:B------:R4:W3:Y:S04]  /*0340*/  @P5 LDG.E.EL R7, desc[UR4][R26.64] ;  /* 0x000000041a075981 */ /* 0x0008e8000c2e1900 */
[----:B------:R-:W3:Y:S01]  /*0350*/  @P2 LDG.E.EL R18, desc[UR4][R14.64] ;  /* 0x000000040e122981 */ /* 0x000ee2000c2e1900 */
[----:B-1----:R-:W-:-:S05]  /*0360*/  IMAD.WIDE R16, R29, 0x4, R12 ;  /* 0x000000041d107825 */ /* 0x002fca00078e020c */
[----:B------:R1:W3:Y:S01]  /*0370*/  @P1 LDG.E.EL R23, desc[UR4][R16.64] ;  /* 0x0000000410171981 */ /* 0x0002e2000c2e1900 */
[----:B------:R-:W-:Y:S01]  /*0380*/  IADD3 R21, R21, 0x1f8, RZ ;  /* 0x000001f815157810 */ /* 0x000fe20007ffe0ff */
[----:B----4-:R-:W-:-:S04]  /*0390*/  IMAD.HI R27, R19, 0x55555556, RZ ;  /* 0x55555556131b7827 */ /* 0x010fc800078e02ff */
[----:B------:R-:W-:Y:S02]  /*03a0*/  IMAD.WIDE R20, R21, 0x4, R12 ;  /* 0x0000000415147825 */ /* 0x000fe400078e020c */
[----:B------:R-:W4:Y:S01]  /*03b0*/  LDC.64 R12, c[0x0][0x218] ;  /* 0x00008600ff0c7b82 */ /* 0x000f220000000a00 */
[----:B------:R-:W-:Y:S02]  /*03c0*/  LEA.HI R28, R27, R27, RZ, 0x1 ;  /* 0x0000001b1b1c7211 */ /* 0x000fe400078f08ff */
[----:B------:R-:W-:-:S03]  /*03d0*/  LOP3.LUT R25, R19, 0x38, RZ, 0xfc, !PT ;  /* 0x0000003813197812 */ /* 0x000fc600078efcff */
[----:B------:R-:W-:Y:S01]  /*03e0*/  IMAD R19, R28, -0x3, R19 ;  /* 0xfffffffd1c137824 */ /* 0x000fe200078e0213 */
[----:B------:R-:W-:-:S03]  /*03f0*/  ISETP.LT.AND P0, PT, R25, 0x60, !P0 ;  /* 0x000000601900780c */ /* 0x000fc60004701270 */
[----:B------:R-:W-:Y:S01]  /*0400*/  IMAD R19, R10, 0x3, R19 ;  /* 0x000000030a137824 */ /* 0x000fe200078e0213 */
[----:B------:R-:W-:-:S03]  /*0410*/  MOV R26, RZ ;  /* 0x000000ff001a7202 */ /* 0x000fc60000000f00 */
[----:B------:R-:W-:Y:S02]  /*0420*/  IMAD R19, R28, 0x1b, R19 ;  /* 0x0000001b1c137824 */ /* 0x000fe400078e0213 */
[----:B-1----:R-:W-:-:S04]  /*0430*/  IMAD.HI R16, R9, 0x55555556, RZ ;  /* 0x5555555609107827 */ /* 0x002fc800078e02ff */
[----:B------:R1:W5:Y:S01]  /*0440*/  @P0 LDG.E.EL R26, desc[UR4][R20.64] ;  /* 0x00000004141a0981 */ /* 0x000362000c2e1900 */
[----:B0---4-:R-:W-:Y:S01]  /*0450*/  IMAD.WIDE R14, R19, 0x4, R12 ;  /* 0x00000004130e7825 */ /* 0x011fe200078e020c */
[----:B------:R-:W-:-:S03]  /*0460*/  LEA.HI R16, R16, R16, RZ, 0x1 ;  /* 0x0000001010107211 */ /* 0x000fc600078f08ff */
[----:B------:R-:W-:-:S04]  /*0470*/  IMAD.HI R17, R11, 0x55555556, RZ ;  /* 0x555555560b117827 */ /* 0x000fc800078e02ff */
[----:B------:R-:W-:-:S04]  /*0480*/  IMAD R9, R16, -0x3, R9 ;  /* 0xfffffffd10097824 */ /* 0x000fc800078e0209 */
[----:B------:R-:W-:Y:S02]  /*0490*/  IMAD R9, R16, 0x1b, R9 ;  /* 0x0000001b10097824 */ /* 0x000fe400078e0209 */
[----:B------:R-:W-:-:S04]  /*04a0*/  IMAD.HI R16, R2, 0x55555556, RZ ;  /* 0x5555555602107827 */ /* 0x000fc800078e02ff */
[----:B------:R-:W-:Y:S01]  /*04b0*/  IMAD R9, R10, 0x3, R9 ;  /* 0x000000030a097824 */ /* 0x000fe200078e0209 */
[----:B--2---:R0:W-:Y:S01]  /*04c0*/  @P6 STG.E desc[UR4][R14.64], R0 ;  /* 0x000000000e006986 */ /* 0x0041e2000c101904 */
[----:B------:R-:W-:Y:S01]  /*04d0*/  ISETP.NE.AND P6, PT, R3, RZ, PT ;  /* 0x000000ff0300720c */ /* 0x000fe20003fc5270 */
[----:B------:R-:W-:-:S05]  /*04e0*/  IMAD.HI R3, R4, 0x55555556, RZ ;  /* 0x5555555604037827 */ /* 0x000fca00078e02ff */
[----:B------:R-:W-:-:S05]  /*04f0*/  LEA.HI R3, R3, R3, RZ, 0x1 ;  /* 0x0000000303037211 */ /* 0x000fca00078f08ff */
[----:B------:R-:W-:Y:S02]  /*0500*/  IMAD R4, R3, -0x3, R4 ;  /* 0xfffffffd03047824 */ /* 0x000fe400078e0204 */
[----:B0-----:R-:W-:-:S04]  /*0510*/  IMAD.HI R0, R22, 0x55555556, RZ ;  /* 0x5555555616007827 */ /* 0x001fc800078e02ff */
[----:B------:R-:W-:Y:S01]  /*0520*/  IMAD R3, R3, 0x1b, R4 ;  /* 0x0000001b03037824 */ /* 0x000fe200078e0204 */
[----:B------:R-:W-:Y:S01]  /*0530*/  LEA.HI R4, R17, R17, RZ, 0x1 ;  /* 0x0000001111047211 */ /* 0x000fe200078f08ff */
[----:B------:R-:W-:-:S04]  /*0540*/  IMAD.HI R17, R24, 0x55555556, RZ ;  /* 0x5555555618117827 */ /* 0x000fc800078e02ff */
[----:B------:R-:W-:Y:S01]  /*0550*/  IMAD.HI R14, R25, 0x55555556, RZ ;  /* 0x55555556190e7827 */ /* 0x000fe200078e02ff */
[----:B------:R-:W-:-:S03]  /*0560*/  LEA.HI R15, R16, R16, RZ, 0x1 ;  /* 0x00000010100f7211 */ /* 0x000fc600078f08ff */
[----:B------:R-:W-:Y:S01]  /*0570*/  IMAD R19, R4, -0x3, R11 ;  /* 0xfffffffd04137824 */ /* 0x000fe200078e020b */
[----:B------:R-:W-:Y:S02]  /*0580*/  LEA.HI R11, R0, R0, RZ, 0x1 ;  /* 0x00000000000b7211 */ /* 0x000fe400078f08ff */
[----:B------:R-:W-:Y:S02]  /*0590*/  LEA.HI R17, R17, R17, RZ, 0x1 ;  /* 0x0000001111117211 */ /* 0x000fe400078f08ff */
[----:B------:R-:W-:Y:S01]  /*05a0*/  LEA.HI R0, R14, R14, RZ, 0x1 ;  /* 0x0000000e0e007211 */ /* 0x000fe200078f08ff */
[----:B------:R-:W-:Y:S02]  /*05b0*/  IMAD R2, R15, -0x3, R2 ;  /* 0xfffffffd0f027824 */ /* 0x000fe400078e0202 */
[----:B------:R-:W-:Y:S02]  /*05c0*/  IMAD R22, R11, -0x3, R22 ;  /* 0xfffffffd0b167824 */ /* 0x000fe400078e0216 */
[----:B------:R-:W-:-:S02]  /*05d0*/  IMAD R24, R17, -0x3, R24 ;  /* 0xfffffffd11187824 */ /* 0x000fc400078e0218 */
[----:B------:R-:W-:Y:S02]  /*05e0*/  IMAD R25, R0, -0x3, R25 ;  /* 0xfffffffd00197824 */ /* 0x000fe400078e0219 */
[----:B------:R-:W-:Y:S02]  /*05f0*/  IMAD R19, R4, 0x1b, R19 ;  /* 0x0000001b04137824 */ /* 0x000fe400078e0213 */
[----:B-1----:R-:W-:Y:S02]  /*0600*/  IMAD R21, R15, 0x1b, R2 ;  /* 0x0000001b0f157824 */ /* 0x002fe400078e0202 */
[----:B------:R-:W-:Y:S02]  /*0610*/  IMAD R11, R11, 0x1b, R22 ;  /* 0x0000001b0b0b7824 */ /* 0x000fe400078e0216 */
[----:B------:R-:W-:Y:S02]  /*0620*/  IMAD R27, R17, 0x1b, R24 ;  /* 0x0000001b111b7824 */ /* 0x000fe400078e0218 */
[----:B------:R-:W-:-:S02]  /*0630*/  IMAD R29, R0, 0x1b, R25 ;  /* 0x0000001b001d7824 */ /* 0x000fc400078e0219 */
[C---:B------:R-:W-:Y:S02]  /*0640*/  IMAD R3, R10.reuse, 0x3, R3 ;  /* 0x000000030a037824 */ /* 0x040fe400078e0203 */
[C---:B------:R-:W-:Y:S02]  /*0650*/  IMAD R15, R10.reuse, 0x3, R19 ;  /* 0x000000030a0f7824 */ /* 0x040fe400078e0213 */
[C---:B------:R-:W-:Y:S02]  /*0660*/  IMAD R17, R10.reuse, 0x3, R21 ;  /* 0x000000030a117824 */ /* 0x040fe400078e0215 */
[C---:B------:R-:W-:Y:S02]  /*0670*/  IMAD R21, R10.reuse, 0x3, R11 ;  /* 0x000000030a157824 */ /* 0x040fe400078e020b */
[C---:B------:R-:W-:Y:S02]  /*0680*/  IMAD R25, R10.reuse, 0x3, R27 ;  /* 0x000000030a197824 */ /* 0x040fe400078e021b */
[----:B------:R-:W-:-:S02]  /*0690*/  IMAD R29, R10, 0x3, R29 ;  /* 0x000000030a1d7824 */ /* 0x000fc400078e021d */
[----:B------:R-:W-:-:S04]  /*06a0*/  IMAD.WIDE R2, R3, 0x4, R12 ;  /* 0x0000000403027825 */ /* 0x000fc800078e020c */
[--C-:B------:R-:W-:Y:S01]  /*06b0*/  IMAD.WIDE R10, R9, 0x4, R12.reuse ;  /* 0x00000004090a7825 */ /* 0x100fe200078e020c */
[----:B---3--:R0:W-:Y:S03]  /*06c0*/  @P6 STG.E desc[UR4][R2.64], R8 ;  /* 0x0000000802006986 */ /* 0x0081e6000c101904 */
[--C-:B------:R-:W-:Y:S01]  /*06d0*/  IMAD.WIDE R14, R15, 0x4, R12.reuse ;  /* 0x000000040f0e7825 */ /* 0x100fe200078e020c */
[----:B------:R0:W-:Y:S03]  /*06e0*/  @P5 STG.E desc[UR4][R10.64], R7 ;  /* 0x000000070a005986 */ /* 0x0001e6000c101904 */
[--C-:B------:R-:W-:Y:S01]  /*06f0*/  IMAD.WIDE R16, R17, 0x4, R12.reuse ;  /* 0x0000000411107825 */ /* 0x100fe200078e020c */
[----:B------:R0:W-:Y:S03]  /*0700*/  @P4 STG.E desc[UR4][R14.64], R6 ;  /* 0x000000060e004986 */ /* 0x0001e6000c101904 */
[--C-:B------:R-:W-:Y:S01]  /*0710*/  IMAD.WIDE R20, R21, 0x4, R12.reuse ;  /* 0x0000000415147825 */ /* 0x100fe200078e020c */
[----:B------:R0:W-:Y:S03]  /*0720*/  @P3 STG.E desc[UR4][R16.64], R5 ;  /* 0x0000000510003986 */ /* 0x0001e6000c101904 */
[--C-:B------:R-:W-:Y:S01]  /*0730*/  IMAD.WIDE R24, R25, 0x4, R12.reuse ;  /* 0x0000000419187825 */ /* 0x100fe200078e020c */
[----:B------:R0:W-:Y:S04]  /*0740*/  @P2 STG.E desc[UR4][R20.64], R18 ;  /* 0x0000001214002986 */ /* 0x0001e8000c101904 */
[----:B------:R0:W-:Y:S01]  /*0750*/  @P1 STG.E desc[UR4][R24.64], R23 ;  /* 0x0000001718001986 */ /* 0x0001e2000c101904 */
[----:B------:R-:W-:Y:S01]  /*0760*/  IMAD.WIDE R12, R29, 0x4, R12 ;  /* 0x000000041d0c7825 */ /* 0x000fe200078e020c */
[----:B0-----:R-:W-:Y:S06]  /*0770*/  @!P0 EXIT ;  /* 0x000000000000894d */ /* 0x001fec0003800000 */
[----:B-----5:R-:W-:Y:S01]  /*0780*/  STG.E desc[UR4][R12.64], R26 ;  /* 0x0000001a0c007986 */ /* 0x020fe2000c101904 */
[----:B------:R-:W-:Y:S05]  /*0790*/  EXIT ;  /* 0x000000000000794d */ /* 0x000fea0003800000 */
.L_x_0:
[----:B------:R-:W-:-:S00]  /*07a0*/  BRA `(.L_x_0) ;  /* 0xfffffffc00fc7947 */ /* 0x000fc0000383ffff */
[----:B------:R-:W-:-:S00]  /*07b0*/  NOP ;  /* 0x0000000000007918 */ /* 0x000fc00000000000 */
        /* <DEDUP_REMOVED lines=12> */
.L_x_1:


//--------------------- .nv.constant0.triton_poi_fused_convolution_2 --------------------------
	.section	.nv.constant0.triton_poi_fused_convolution_2,"a",@progbits
	.sectionflags	@""
	.align	4
.nv.constant0.triton_poi_fused_convolution_2:
	.zero		552
